	.headerflags	@"EF_CUDA_TEXMODE_UNIFIED EF_CUDA_64BIT_ADDRESS EF_CUDA_ACCELERATORS EF_CUDA_SM90 EF_CUDA_VIRTUAL_SM(EF_CUDA_SM90)"
	.elftype	@"ET_EXEC"


//--------------------- .nv.info                  --------------------------
	.section	.nv.info,"",@"SHT_CUDA_INFO"
	.align	4


	//----- nvinfo : EIATTR_REGCOUNT
	.align		4
        /*0000*/ 	.byte	0x04, 0x2f
        /*0002*/ 	.short	(.L_3 - .L_2)
	.align		4
.L_2:
        /*0004*/ 	.word	index@(triton_poi_fused__native_batch_norm_legit_no_training_convolution_relu_33)
        /*0008*/ 	.word	0x0000001a


	//----- nvinfo : EIATTR_MIN_STACK_SIZE
	.align		4
.L_3:
        /*000c*/ 	.byte	0x04, 0x12
        /*000e*/ 	.short	(.L_5 - .L_4)
	.align		4
.L_4:
        /*0010*/ 	.word	index@(triton_poi_fused__native_batch_norm_legit_no_training_convolution_relu_33)
        /*0014*/ 	.word	0x00000000


	//----- nvinfo : EIATTR_FRAME_SIZE
	.align		4
.L_5:
        /*0018*/ 	.byte	0x04, 0x11
        /*001a*/ 	.short	(.L_7 - .L_6)
	.align		4
.L_6:
        /*001c*/ 	.word	index@(triton_poi_fused__native_batch_norm_legit_no_training_convolution_relu_33)
        /*0020*/ 	.word	0x00000000


	//----- nvinfo : EIATTR_MIN_STACK_SIZE
	.align		4
.L_7:
        /*0024*/ 	.byte	0x04, 0x12
        /*0026*/ 	.short	(.L_9 - .L_8)
	.align		4
.L_8:
        /*0028*/ 	.word	index@(triton_poi_fused__native_batch_norm_legit_no_training_convolution_relu_33)
        /*002c*/ 	.word	0x00000000
.L_9:


//--------------------- .nv.info.triton_poi_fused__native_batch_norm_legit_no_training_convolution_relu_33 --------------------------
	.section	.nv.info.triton_poi_fused__native_batch_norm_legit_no_training_convolution_relu_33,"",@"SHT_CUDA_INFO"
	.sectionflags	@""
	.align	4


	//----- nvinfo : EIATTR_CUDA_API_VERSION
	.align		4
        /*0000*/ 	.byte	0x04, 0x37
        /*0002*/ 	.short	(.L_11 - .L_10)
.L_10:
        /*0004*/ 	.word	0x0000007c


	//----- nvinfo : EIATTR_KPARAM_INFO
	.align		4
.L_11:
        /*0008*/ 	.byte	0x04, 0x17
        /*000a*/ 	.short	(.L_13 - .L_12)
.L_12:
        /*000c*/ 	.word	0x00000000
        /*0010*/ 	.short	0x0007
        /*0012*/ 	.short	0x0038
        /*0014*/ 	.byte	0x00, 0xf0, 0x11, 0x00


	//----- nvinfo : EIATTR_KPARAM_INFO
	.align		4
.L_13:
        /*0018*/ 	.byte	0x04, 0x17
        /*001a*/ 	.short	(.L_15 - .L_14)
.L_14:
        /*001c*/ 	.word	0x00000000
        /*0020*/ 	.short	0x0006
        /*0022*/ 	.short	0x0030
        /*0024*/ 	.byte	0x00, 0xf4, 0x21, 0x00


	//----- nvinfo : EIATTR_KPARAM_INFO
	.align		4
.L_15:
        /*0028*/ 	.byte	0x04, 0x17
        /*002a*/ 	.short	(.L_17 - .L_16)
.L_16:
        /*002c*/ 	.word	0x00000000
        /*0030*/ 	.short	0x0005
        /*0032*/ 	.short	0x0028
        /*0034*/ 	.byte	0x00, 0xf4, 0x21, 0x00


	//----- nvinfo : EIATTR_KPARAM_INFO
	.align		4
.L_17:
        /*0038*/ 	.byte	0x04, 0x17
        /*003a*/ 	.short	(.L_19 - .L_18)
.L_18:
        /*003c*/ 	.word	0x00000000
        /*0040*/ 	.short	0x0004
        /*0042*/ 	.short	0x0020
        /*0044*/ 	.byte	0x00, 0xf4, 0x21, 0x00


	//----- nvinfo : EIATTR_KPARAM_INFO
	.align		4
.L_19:
        /*0048*/ 	.byte	0x04, 0x17
        /*004a*/ 	.short	(.L_21 - .L_20)
.L_20:
        /*004c*/ 	.word	0x00000000
        /*0050*/ 	.short	0x0003
        /*0052*/ 	.short	0x0018
        /*0054*/ 	.byte	0x00, 0xf4, 0x21, 0x00


	//----- nvinfo : EIATTR_KPARAM_INFO
	.align		4
.L_21:
        /*0058*/ 	.byte	0x04, 0x17
        /*005a*/ 	.short	(.L_23 - .L_22)
.L_22:
        /*005c*/ 	.word	0x00000000
        /*0060*/ 	.short	0x0002
        /*0062*/ 	.short	0x0010
        /*0064*/ 	.byte	0x00, 0xf4, 0x21, 0x00


	//----- nvinfo : EIATTR_KPARAM_INFO
	.align		4
.L_23:
        /*0068*/ 	.byte	0x04, 0x17
        /*006a*/ 	.short	(.L_25 - .L_24)
.L_24:
        /*006c*/ 	.word	0x00000000
        /*0070*/ 	.short	0x0001
        /*0072*/ 	.short	0x0008
        /*0074*/ 	.byte	0x00, 0xf4, 0x21, 0x00


	//----- nvinfo : EIATTR_KPARAM_INFO
	.align		4
.L_25:
        /*0078*/ 	.byte	0x04, 0x17
        /*007a*/ 	.short	(.L_27 - .L_26)
.L_26:
        /*007c*/ 	.word	0x00000000
        /*0080*/ 	.short	0x0000
        /*0082*/ 	.short	0x0000
        /*0084*/ 	.byte	0x00, 0xf4, 0x21, 0x00


	//----- nvinfo : EIATTR_SPARSE_MMA_MASK
	.align		4
.L_27:
        /*0088*/ 	.byte	0x03, 0x50
        /*008a*/ 	.short	0x0000


	//----- nvinfo : EIATTR_MAXREG_COUNT
	.align		4
        /*008c*/ 	.byte	0x03, 0x1b
        /*008e*/ 	.short	0x00ff


	//----- nvinfo : EIATTR_EXIT_INSTR_OFFSETS
	.align		4
        /*0090*/ 	.byte	0x04, 0x1c
        /*0092*/ 	.short	(.L_29 - .L_28)


	//   ....[0]....
.L_28:
        /*0094*/ 	.word	0x00000490


	//   ....[1]....
        /*0098*/ 	.word	0x000004b0


	//----- nvinfo : EIATTR_REQNTID
	.align		4
.L_29:
        /*009c*/ 	.byte	0x04, 0x10
        /*009e*/ 	.short	(.L_31 - .L_30)
.L_30:
        /*00a0*/ 	.word	0x00000080
        /*00a4*/ 	.word	0x00000001
        /*00a8*/ 	.word	0x00000001


	//----- nvinfo : EIATTR_CBANK_PARAM_SIZE
	.align		4
.L_31:
        /*00ac*/ 	.byte	0x03, 0x19
        /*00ae*/ 	.short	0x003c


	//----- nvinfo : EIATTR_PARAM_CBANK
	.align		4
        /*00b0*/ 	.byte	0x04, 0x0a
        /*00b2*/ 	.short	(.L_33 - .L_32)
	.align		4
.L_32:
        /*00b4*/ 	.word	index@(.nv.constant0.triton_poi_fused__native_batch_norm_legit_no_training_convolution_relu_33)
        /*00b8*/ 	.short	0x0210
        /*00ba*/ 	.short	0x003c


	//----- nvinfo : EIATTR_SW_WAR
	.align		4
.L_33:
        /*00bc*/ 	.byte	0x04, 0x36
        /*00be*/ 	.short	(.L_35 - .L_34)
.L_34:
        /*00c0*/ 	.word	0x00000008
.L_35:


//--------------------- .nv.callgraph             --------------------------
	.section	.nv.callgraph,"",@"SHT_CUDA_CALLGRAPH"
	.align	4
	.sectionentsize	8
	.align		4
        /*0000*/ 	.word	0x00000000
	.align		4
        /*0004*/ 	.word	0xffffffff
	.align		4
        /*0008*/ 	.word	0x00000000
	.align		4
        /*000c*/ 	.word	0xfffffffe
	.align		4
        /*0010*/ 	.word	0x00000000
	.align		4
        /*0014*/ 	.word	0xfffffffd
	.align		4
        /*0018*/ 	.word	0x00000000
	.align		4
        /*001c*/ 	.word	0xfffffffc


//--------------------- .nv.constant4             --------------------------
	.section	.nv.constant4,"a",@progbits
	.align	8
	.align		8
.nv.constant4:
        /*0000*/ 	.dword	_$_str
	.align		8
        /*0008*/ 	.dword	_$_str_$_2


//--------------------- .text.triton_poi_fused__native_batch_norm_legit_no_training_convolution_relu_33 --------------------------
	.section	.text.triton_poi_fused__native_batch_norm_legit_no_training_convolution_relu_33,"ax",@progbits
	.align	128
        .global         triton_poi_fused__native_batch_norm_legit_no_training_convolution_relu_33
        .type           triton_poi_fused__native_batch_norm_legit_no_training_convolution_relu_33,@function
        .size           triton_poi_fused__native_batch_norm_legit_no_training_convolution_relu_33,(.L_x_1 - triton_poi_fused__native_batch_norm_legit_no_training_convolution_relu_33)
        .other          triton_poi_fused__native_batch_norm_legit_no_training_convolution_relu_33,@"STO_CUDA_ENTRY STV_DEFAULT"
triton_poi_fused__native_batch_norm_legit_no_training_convolution_relu_33:
.text.triton_poi_fused__native_batch_norm_legit_no_training_convolution_relu_33:
[----:B------:R-:W0:Y:S01]  /*0000*/  LDC R1, c[0x0][0x28] ;  /* 0x00000a00ff017b82 */ /* 0x000e220000000800 */
[----:B------:R-:W1:Y:S07]  /*0010*/  S2R R0, SR_TID.X ;  /* 0x0000000000007919 */ /* 0x000e6e0000002100 */
[----:B------:R-:W2:Y:S01]  /*0020*/  LDC.64 R2, c[0x0][0x228] ;  /* 0x00008a00ff027b82 */ /* 0x000ea20000000a00 */
[----:B------:R-:W-:Y:S01]  /*0030*/  CS2R R8, SRZ ;  /* 0x0000000000087805 */ /* 0x000fe2000001ff00 */
[----:B------:R-:W-:Y:S01]  /*0040*/  ULDC.64 UR4, c[0x0][0x208] ;  /* 0x0000820000047ab9 */ /* 0x000fe20000000a00 */
[----:B------:R-:W3:Y:S05]  /*0050*/  S2R R7, SR_CTAID.X ;  /* 0x0000000000077919 */ /* 0x000eea0000002500 */
[----:B------:R-:W4:Y:S08]  /*0060*/  LDC.64 R16, c[0x0][0x218] ;  /* 0x00008600ff107b82 */ /* 0x000f300000000a00 */
[----:B------:R-:W5:Y:S08]  /*0070*/  LDC.64 R18, c[0x0][0x220] ;  /* 0x00008800ff127b82 */ /* 0x000f700000000a00 */
[----:B------:R-:W5:Y:S01]  /*0080*/  LDC.64 R20, c[0x0][0x230] ;  /* 0x00008c00ff147b82 */ /* 0x000f620000000a00 */
[----:B-1----:R-:W-:-:S07]  /*0090*/  SHF.L.U32 R0, R0, 0x1, RZ ;  /* 0x0000000100007819 */ /* 0x002fce00000006ff */
[----:B------:R-:W1:Y:S01]  /*00a0*/  LDC.64 R14, c[0x0][0x238] ;  /* 0x00008e00ff0e7b82 */ /* 0x000e620000000a00 */
[----:B---3--:R-:W-:Y:S02]  /*00b0*/  SHF.R.S32.HI R5, RZ, 0x17, R7 ;  /* 0x00000017ff057819 */ /* 0x008fe40000011407 */
[----:B------:R-:W-:Y:S02]  /*00c0*/  LOP3.LUT R0, R0, 0xfe, RZ, 0xc0, !PT ;  /* 0x000000fe00007812 */ /* 0x000fe400078ec0ff */
[----:B------:R-:W-:Y:S02]  /*00d0*/  SGXT R5, R5, 0x1 ;  /* 0x000000010505781a */ /* 0x000fe40000000200 */
[----:B------:R-:W-:-:S04]  /*00e0*/  LEA R0, R7, R0, 0x8 ;  /* 0x0000000007007211 */ /* 0x000fc800078e40ff */
[----:B------:R-:W-:Y:S02]  /*00f0*/  LEA.HI R5, R5, R0, RZ, 0x5 ;  /* 0x0000000005057211 */ /* 0x000fe400078f28ff */
[----:B------:R-:W-:Y:S02]  /*0100*/  ISETP.GE.AND P0, PT, R0, 0x800, PT ;  /* 0x000008000000780c */ /* 0x000fe40003f06270 */
[----:B------:R-:W-:-:S04]  /*0110*/  LOP3.LUT R5, R5, 0xffffffe0, RZ, 0xc0, !PT ;  /* 0xffffffe005057812 */ /* 0x000fc800078ec0ff */
[----:B------:R-:W-:Y:S02]  /*0120*/  IADD3 R12, R0, -R5, RZ ;  /* 0x80000005000c7210 */ /* 0x000fe40007ffe0ff */
[----:B------:R-:W3:Y:S03]  /*0130*/  LDC.64 R4, c[0x0][0x210] ;  /* 0x00008400ff047b82 */ /* 0x000ee60000000a00 */
[----:B--2---:R-:W-:-:S05]  /*0140*/  IMAD.WIDE R2, R12, 0x4, R2 ;  /* 0x000000040c027825 */ /* 0x004fca00078e0202 */
[----:B------:R2:W3:Y:S01]  /*0150*/  @!P0 LDG.E.EL.64 R8, desc[UR4][R2.64] ;  /* 0x0000000402088981 */ /* 0x0004e2000c2e1b00 */
[----:B------:R-:W-:Y:S02]  /*0160*/  CS2R R10, SRZ ;  /* 0x00000000000a7805 */ /* 0x000fe4000001ff00 */
[----:B------:R-:W-:Y:S01]  /*0170*/  CS2R R6, SRZ ;  /* 0x0000000000067805 */ /* 0x000fe2000001ff00 */
[----:B----4-:R-:W-:-:S04]  /*0180*/  IMAD.WIDE R16, R12, 0x4, R16 ;  /* 0x000000040c107825 */ /* 0x010fc800078e0210 */
[----:B-----5:R-:W-:Y:S01]  /*0190*/  IMAD.WIDE R18, R12, 0x4, R18 ;  /* 0x000000040c127825 */ /* 0x020fe200078e0212 */
[----:B------:R-:W4:Y:S01]  /*01a0*/  @!P0 LDG.E.EL.64 R10, desc[UR4][R16.64] ;  /* 0x00000004100a8981 */ /* 0x000f22000c2e1b00 */
[----:B--2---:R-:W-:Y:S02]  /*01b0*/  CS2R R2, SRZ ;  /* 0x0000000000027805 */ /* 0x004fe4000001ff00 */
[----:B---3--:R-:W-:-:S04]  /*01c0*/  IMAD.WIDE R4, R0, 0x4, R4 ;  /* 0x0000000400047825 */ /* 0x008fc800078e0204 */
[----:B------:R2:W3:Y:S04]  /*01d0*/  @!P0 LDG.E.EL.64 R2, desc[UR4][R18.64] ;  /* 0x0000000412028981 */ /* 0x0004e8000c2e1b00 */
[----:B------:R-:W4:Y:S01]  /*01e0*/  @!P0 LDG.E.64 R6, desc[UR4][R4.64] ;  /* 0x0000000404068981 */ /* 0x000f22000c1e1b00 */
[----:B0-----:R-:W-:-:S04]  /*01f0*/  IMAD.WIDE R20, R12, 0x4, R20 ;  /* 0x000000040c147825 */ /* 0x001fc800078e0214 */
[----:B-1----:R-:W-:Y:S01]  /*0200*/  IMAD.WIDE R22, R12, 0x4, R14 ;  /* 0x000000040c167825 */ /* 0x002fe200078e020e */
[----:B------:R-:W-:Y:S02]  /*0210*/  CS2R R12, SRZ ;  /* 0x00000000000c7805 */ /* 0x000fe4000001ff00 */
[----:B------:R-:W-:-:S04]  /*0220*/  CS2R R14, SRZ ;  /* 0x00000000000e7805 */ /* 0x000fc8000001ff00 */
[----:B------:R-:W5:Y:S04]  /*0230*/  @!P0 LDG.E.EL.64 R12, desc[UR4][R20.64] ;  /* 0x00000004140c8981 */ /* 0x000f68000c2e1b00 */
[----:B------:R-:W5:Y:S01]  /*0240*/  @!P0 LDG.E.EL.64 R14, desc[UR4][R22.64] ;  /* 0x00000004160e8981 */ /* 0x000f62000c2e1b00 */
[----:B--2---:R-:W-:Y:S01]  /*0250*/  HFMA2.MMA R18, -RZ, RZ, 1.625, 0 ;  /* 0x3e800000ff127435 */ /* 0x004fe200000001ff */
[----:B------:R-:W-:Y:S01]  /*0260*/  FADD R8, R8, 9.9999997473787516356e-06 ;  /* 0x3727c5ac08087421 */ /* 0x000fe20000000000 */
[----:B------:R-:W-:-:S03]  /*0270*/  FADD R9, R9, 9.9999997473787516356e-06 ;  /* 0x3727c5ac09097421 */ /* 0x000fc60000000000 */
[----:B------:R-:W0:Y:S08]  /*0280*/  MUFU.SQRT R16, R8 ;  /* 0x0000000800107308 */ /* 0x000e300000002000 */
[----:B------:R1:W2:Y:S01]  /*0290*/  MUFU.SQRT R17, R9 ;  /* 0x0000000900117308 */ /* 0x0002a20000002000 */
[C---:B0-----:R-:W-:Y:S02]  /*02a0*/  FSETP.GT.AND P1, PT, R16.reuse, 8.50705917302346158658e+37, PT ;  /* 0x7e8000001000780b */ /* 0x041fe40003f24000 */
[----:B------:R-:W-:Y:S01]  /*02b0*/  FSETP.GEU.AND P3, PT, R16, 1.175494350822287508e-38, PT ;  /* 0x008000001000780b */ /* 0x000fe20003f6e000 */
[----:B-1----:R-:W0:Y:S01]  /*02c0*/  LDC.64 R8, c[0x0][0x240] ;  /* 0x00009000ff087b82 */ /* 0x002e220000000a00 */
[----:B--2---:R-:W-:-:S02]  /*02d0*/  FSETP.GT.AND P2, PT, R17, 8.50705917302346158658e+37, PT ;  /* 0x7e8000001100780b */ /* 0x004fc40003f44000 */
[----:B------:R-:W-:-:S07]  /*02e0*/  FSETP.GEU.AND P4, PT, R17, 1.175494350822287508e-38, PT ;  /* 0x008000001100780b */ /* 0x000fce0003f8e000 */
[----:B------:R-:W-:-:S04]  /*02f0*/  @P1 FMUL R16, R16, 0.25 ;  /* 0x3e80000010101820 */ /* 0x000fc80000400000 */
[----:B------:R-:W-:Y:S01]  /*0300*/  @!P3 FMUL R16, R16, 16777216 ;  /* 0x4b8000001010b820 */ /* 0x000fe20000400000 */
[----:B------:R-:W-:-:S04]  /*0310*/  @P2 FMUL R17, R17, 0.25 ;  /* 0x3e80000011112820 */ /* 0x000fc80000400000 */
[----:B------:R-:W-:Y:S01]  /*0320*/  @!P4 FMUL R17, R17, 16777216 ;  /* 0x4b8000001111c820 */ /* 0x000fe20000400000 */
[----:B------:R-:W1:Y:S01]  /*0330*/  MUFU.RCP R16, R16 ;  /* 0x0000001000107308 */ /* 0x000e620000001000 */
[----:B------:R-:W-:-:S07]  /*0340*/  FSEL R19, R18, 1, P1 ;  /* 0x3f80000012137808 */ /* 0x000fce0000800000 */
[----:B------:R-:W2:Y:S01]  /*0350*/  MUFU.RCP R17, R17 ;  /* 0x0000001100117308 */ /* 0x000ea20000001000 */
[----:B------:R-:W-:Y:S01]  /*0360*/  FSEL R18, R18, 1, P2 ;  /* 0x3f80000012127808 */ /* 0x000fe20001000000 */
[----:B------:R-:W-:Y:S01]  /*0370*/  @!P3 FMUL R19, R19, 16777216 ;  /* 0x4b8000001313b820 */ /* 0x000fe20000400000 */
[----:B----4-:R-:W-:Y:S01]  /*0380*/  FADD R6, R10, R6 ;  /* 0x000000060a067221 */ /* 0x010fe20000000000 */
[----:B------:R-:W-:Y:S02]  /*0390*/  FADD R7, R11, R7 ;  /* 0x000000070b077221 */ /* 0x000fe40000000000 */
[----:B------:R-:W-:Y:S01]  /*03a0*/  @!P4 FMUL R18, R18, 16777216 ;  /* 0x4b8000001212c820 */ /* 0x000fe20000400000 */
[----:B-1----:R-:W-:Y:S01]  /*03b0*/  FMUL R19, R16, R19 ;  /* 0x0000001310137220 */ /* 0x002fe20000400000 */
[----:B---3--:R-:W-:Y:S01]  /*03c0*/  FADD R2, R6, -R2 ;  /* 0x8000000206027221 */ /* 0x008fe20000000000 */
[----:B------:R-:W-:Y:S01]  /*03d0*/  FADD R3, R7, -R3 ;  /* 0x8000000307037221 */ /* 0x000fe20000000000 */
[----:B--2---:R-:W-:-:S02]  /*03e0*/  FMUL R18, R17, R18 ;  /* 0x0000001211127220 */ /* 0x004fc40000400000 */
[----:B------:R-:W-:Y:S02]  /*03f0*/  FMUL R19, R2, R19 ;  /* 0x0000001302137220 */ /* 0x000fe40000400000 */
[----:B------:R-:W-:Y:S02]  /*0400*/  FMUL R18, R3, R18 ;  /* 0x0000001203127220 */ /* 0x000fe40000400000 */
[----:B-----5:R-:W-:Y:S02]  /*0410*/  FFMA R12, R19, R12, R14 ;  /* 0x0000000c130c7223 */ /* 0x020fe4000000000e */
[----:B------:R-:W-:Y:S01]  /*0420*/  FFMA R13, R18, R13, R15 ;  /* 0x0000000d120d7223 */ /* 0x000fe2000000000f */
[----:B------:R1:W-:Y:S02]  /*0430*/  @!P0 STG.E.64 desc[UR4][R4.64], R6 ;  /* 0x0000000604008986 */ /* 0x0003e4000c101b04 */
[----:B------:R-:W-:Y:S02]  /*0440*/  FSETP.GEU.AND P1, PT, R12, RZ, PT ;  /* 0x000000ff0c00720b */ /* 0x000fe40003f2e000 */
[----:B------:R-:W-:Y:S01]  /*0450*/  FSETP.GEU.AND P2, PT, R13, RZ, PT ;  /* 0x000000ff0d00720b */ /* 0x000fe20003f4e000 */
[----:B0-----:R-:W-:Y:S01]  /*0460*/  IMAD.WIDE R8, R0, 0x4, R8 ;  /* 0x0000000400087825 */ /* 0x001fe200078e0208 */
[----:B------:R-:W-:-:S02]  /*0470*/  FSEL R12, R12, RZ, P1 ;  /* 0x000000ff0c0c7208 */ /* 0x000fc40000800000 */
[----:B------:R-:W-:Y:S01]  /*0480*/  FSEL R13, R13, RZ, P2 ;  /* 0x000000ff0d0d7208 */ /* 0x000fe20001000000 */
[----:B------:R-:W-:Y:S08]  /*0490*/  @P0 EXIT ;  /* 0x000000000000094d */ /* 0x000ff00003800000 */
[----:B------:R-:W-:Y:S01]  /*04a0*/  STG.E.64 desc[UR4][R8.64], R12 ;  /* 0x0000000c08007986 */ /* 0x000fe2000c101b04 */
[----:B------:R-:W-:Y:S05]  /*04b0*/  EXIT ;  /* 0x000000000000794d */ /* 0x000fea0003800000 */
.L_x_0:
[----:B------:R-:W-:-:S00]  /*04c0*/  BRA `(.L_x_0) ;  /* 0xfffffffc00fc7947 */ /* 0x000fc0000383ffff */
[----:B------:R-:W-:-:S00]  /*04d0*/  NOP ;  /* 0x0000000000007918 */ /* 0x000fc00000000000 */
        /* <DEDUP_REMOVED lines=10> */
.L_x_1:


//--------------------- .nv.global.init           --------------------------
	.section	.nv.global.init,"aw",@progbits
.nv.global.init:
	.type		_$_str,@object
	.size		_$_str,(_$_str_$_2 - _$_str)
_$_str:
        /*0000*/ 	.byte	0x5f, 0x5f, 0x43, 0x55, 0x44, 0x41, 0x5f, 0x46, 0x54, 0x5a, 0x00
	.type		_$_str_$_2,@object
	.size		_$_str_$_2,(.L_1 - _$_str_$_2)
_$_str_$_2:
        /*000b*/ 	.byte	0x5f, 0x5f, 0x43, 0x55, 0x44, 0x41, 0x5f, 0x50, 0x52, 0x45, 0x43, 0x5f, 0x53, 0x51, 0x52, 0x54
        /*001b*/ 	.byte	0x00
.L_1:


//--------------------- .nv.constant0.triton_poi_fused__native_batch_norm_legit_no_training_convolution_relu_33 --------------------------
	.section	.nv.constant0.triton_poi_fused__native_batch_norm_legit_no_training_convolution_relu_33,"a",@progbits
	.sectionflags	@""
	.align	4
.nv.constant0.triton_poi_fused__native_batch_norm_legit_no_training_convolution_relu_33:
	.zero		588
